//
// Generated by NVIDIA NVVM Compiler
//
// Compiler Build ID: CL-36424714
// Cuda compilation tools, release 13.0, V13.0.88
// Based on NVVM 20.0.0
//

.version 9.0
.target sm_100
.address_size 64

	// .globl	_Z12identidade2dPi
.extern .func  (.param .b32 func_retval0) vprintf
(
	.param .b64 vprintf_param_0,
	.param .b64 vprintf_param_1
)
;
.global .align 1 .b8 $str[8] = {105, 32, 61, 32, 37, 100, 10};
.global .align 1 .b8 $str$1[8] = {106, 32, 61, 32, 37, 100, 10};
.global .align 1 .b8 $str$2[4] = {37, 105, 10};

.visible .entry _Z12identidade2dPi(
	.param .u64 .ptr .align 1 _Z12identidade2dPi_param_0
)
{
	.local .align 8 .b8 	__local_depot0[8];
	.reg .b64 	%SP;
	.reg .b64 	%SPL;
	.reg .pred 	%p<5>;
	.reg .b32 	%r<23>;
	.reg .b64 	%rd<16>;

	mov.u64 	%SPL, __local_depot0;
	cvta.local.u64 	%SP, %SPL;
	ld.param.u64 	%rd4, [_Z12identidade2dPi_param_0];
	cvta.to.global.u64 	%rd1, %rd4;
	add.u64 	%rd5, %SP, 0;
	add.u64 	%rd2, %SPL, 0;
	mov.u32 	%r5, %ctaid.x;
	mov.u32 	%r6, %ntid.x;
	mov.u32 	%r7, %tid.x;
	mad.lo.s32 	%r1, %r5, %r6, %r7;
	mov.u32 	%r8, %ctaid.y;
	mov.u32 	%r9, %ntid.y;
	mov.u32 	%r10, %tid.y;
	mad.lo.s32 	%r11, %r8, %r9, %r10;
	st.local.u32 	[%rd2], %r1;
	mov.u64 	%rd6, $str;
	cvta.global.u64 	%rd7, %rd6;
	{ // callseq 0, 0
	.param .b64 param0;
	st.param.b64 	[param0], %rd7;
	.param .b64 param1;
	st.param.b64 	[param1], %rd5;
	.param .b32 retval0;
	call.uni (retval0), 
	vprintf, 
	(
	param0, 
	param1
	);
	ld.param.b32 	%r12, [retval0];
	} // callseq 0
	st.local.u32 	[%rd2], %r11;
	mov.u64 	%rd8, $str$1;
	cvta.global.u64 	%rd9, %rd8;
	{ // callseq 1, 0
	.param .b64 param0;
	st.param.b64 	[param0], %rd9;
	.param .b64 param1;
	st.param.b64 	[param1], %rd5;
	.param .b32 retval0;
	call.uni (retval0), 
	vprintf, 
	(
	param0, 
	param1
	);
	ld.param.b32 	%r14, [retval0];
	} // callseq 1
	setp.gt.s32 	%p1, %r1, 4;
	setp.gt.u32 	%p2, %r11, 4;
	or.pred  	%p3, %p1, %p2;
	@%p3 bra 	$L__BB0_5;
	setp.ne.s32 	%p4, %r1, %r11;
	add.s32 	%r16, %r1, %r11;
	mul.wide.s32 	%rd10, %r16, 4;
	add.s64 	%rd3, %rd1, %rd10;
	@%p4 bra 	$L__BB0_3;
	shl.b32 	%r18, %r1, 1;
	mul.wide.u32 	%rd11, %r18, 4;
	add.s64 	%rd12, %rd1, %rd11;
	mov.b32 	%r19, 1;
	st.global.u32 	[%rd12], %r19;
	ld.global.u32 	%r22, [%rd3];
	bra.uni 	$L__BB0_4;
$L__BB0_3:
	mov.b32 	%r22, 0;
	st.global.u32 	[%rd3], %r22;
$L__BB0_4:
	st.local.u32 	[%rd2], %r22;
	mov.u64 	%rd13, $str$2;
	cvta.global.u64 	%rd14, %rd13;
	{ // callseq 2, 0
	.param .b64 param0;
	st.param.b64 	[param0], %rd14;
	.param .b64 param1;
	st.param.b64 	[param1], %rd5;
	.param .b32 retval0;
	call.uni (retval0), 
	vprintf, 
	(
	param0, 
	param1
	);
	ld.param.b32 	%r20, [retval0];
	} // callseq 2
$L__BB0_5:
	ret;

}


// ===== COMPILED SASS (sm_100) =====

	.target	sm_100

	.elftype	@"ET_EXEC"


//--------------------- .note.nv.tkinfo           --------------------------
	.section	.note.nv.tkinfo,"",@"SHT_NOTE"
	.sectionflags	@"SHF_NOTE_NV_TKINFO"
	.tkinfo
        /*0018*/ 	.word	0x00000002
        /*0030*/ 	.string	""
        /*0030*/ 	.string	"ptxas"
        /*0030*/ 	.string	"Cuda compilation tools, release 13.0, V13.0.88"
        /*0030*/ 	.string	"Build cuda_13.0.r13.0/compiler.36424714_0"
        /*0030*/ 	.string	"-arch sm_100 -m 64 "



//--------------------- .note.nv.cuinfo           --------------------------
	.section	.note.nv.cuinfo,"",@"SHT_NOTE"
	.sectionflags	@"SHF_NOTE_NV_CUINFO"
        /*0018*/ 	.short	0x0002
        /*001a*/ 	.short	0x0064
        /*001c*/ 	.short	0x0082
	.zero		2


//--------------------- .nv.info                  --------------------------
	.section	.nv.info,"",@"SHT_CUDA_INFO"
	.align	4


	//----- nvinfo : EIATTR_REGCOUNT
	.align		4
        /*0000*/ 	.byte	0x04, 0x2f
        /*0002*/ 	.short	(.L_4 - .L_3)
	.align		4
.L_3:
        /*0004*/ 	.word	index@(_Z12identidade2dPi)
        /*0008*/ 	.word	0x00000018


	//----- nvinfo : EIATTR_FRAME_SIZE
	.align		4
.L_4:
        /*000c*/ 	.byte	0x04, 0x11
        /*000e*/ 	.short	(.L_6 - .L_5)
	.align		4
.L_5:
        /*0010*/ 	.word	index@(_Z12identidade2dPi)
        /*0014*/ 	.word	0x00000008


	//----- nvinfo : EIATTR_MIN_STACK_SIZE
	.align		4
.L_6:
        /*0018*/ 	.byte	0x04, 0x12
        /*001a*/ 	.short	(.L_8 - .L_7)
	.align		4
.L_7:
        /*001c*/ 	.word	index@(_Z12identidade2dPi)
        /*0020*/ 	.word	0x00000008
.L_8:


//--------------------- .nv.compat                --------------------------
	.section	.nv.compat,"",@"SHT_CUDA_COMPAT_INFO"
	.align	4
        /*0000*/ 	.byte	0x02, 0x09, 0x00, 0x00, 0x02, 0x02, 0x01, 0x00, 0x02, 0x05, 0x05, 0x00, 0x03, 0x07, 0x01, 0x01
        /*0010*/ 	.byte	0x02, 0x03, 0x00, 0x00, 0x02, 0x06, 0x01, 0x00, 0x04, 0x0b, 0x08, 0x00, 0x09, 0x00, 0x00, 0x00
        /*0020*/ 	.byte	0x00, 0x00, 0x00, 0x00


//--------------------- .nv.info._Z12identidade2dPi --------------------------
	.section	.nv.info._Z12identidade2dPi,"",@"SHT_CUDA_INFO"
	.sectionflags	@""
	.align	4


	//----- nvinfo : EIATTR_CUDA_API_VERSION
	.align		4
        /*0000*/ 	.byte	0x04, 0x37
        /*0002*/ 	.short	(.L_10 - .L_9)
.L_9:
        /*0004*/ 	.word	0x00000082


	//----- nvinfo : EIATTR_KPARAM_INFO
	.align		4
.L_10:
        /*0008*/ 	.byte	0x04, 0x17
        /*000a*/ 	.short	(.L_12 - .L_11)
.L_11:
        /*000c*/ 	.word	0x00000000
        /*0010*/ 	.short	0x0000
        /*0012*/ 	.short	0x0000
        /*0014*/ 	.byte	0x00, 0xf5, 0x21, 0x00


	//----- nvinfo : EIATTR_SPARSE_MMA_MASK
	.align		4
.L_12:
        /*0018*/ 	.byte	0x03, 0x50
        /*001a*/ 	.short	0x0000


	//----- nvinfo : EIATTR_MAXREG_COUNT
	.align		4
        /*001c*/ 	.byte	0x03, 0x1b
        /*001e*/ 	.short	0x00ff


	//----- nvinfo : EIATTR_EXTERNS
	.align		4
        /*0020*/ 	.byte	0x04, 0x0f
        /*0022*/ 	.short	(.L_14 - .L_13)


	//   ....[0]....
	.align		4
.L_13:
        /*0024*/ 	.word	index@(vprintf)


	//----- nvinfo : EIATTR_MERCURY_ISA_VERSION
	.align		4
.L_14:
        /*0028*/ 	.byte	0x03, 0x5f
        /*002a*/ 	.short	0x0101


	//----- nvinfo : EIATTR_VRC_CTA_INIT_COUNT
	.align		4
        /*002c*/ 	.byte	0x02, 0x4a
	.zero		1
	.zero		1


	//----- nvinfo : EIATTR_SYSCALL_OFFSETS
	.align		4
        /*0030*/ 	.byte	0x04, 0x46
        /*0032*/ 	.short	(.L_16 - .L_15)


	//   ....[0]....
.L_15:
        /*0034*/ 	.word	0x00000170


	//   ....[1]....
        /*0038*/ 	.word	0x00000200


	//   ....[2]....
        /*003c*/ 	.word	0x00000390


	//----- nvinfo : EIATTR_EXIT_INSTR_OFFSETS
	.align		4
.L_16:
        /*0040*/ 	.byte	0x04, 0x1c
        /*0042*/ 	.short	(.L_18 - .L_17)


	//   ....[0]....
.L_17:
        /*0044*/ 	.word	0x00000230


	//   ....[1]....
        /*0048*/ 	.word	0x000003a0


	//----- nvinfo : EIATTR_CRS_STACK_SIZE
	.align		4
.L_18:
        /*004c*/ 	.byte	0x04, 0x1e
        /*004e*/ 	.short	(.L_20 - .L_19)
.L_19:
        /*0050*/ 	.word	0x00000000


	//----- nvinfo : EIATTR_CBANK_PARAM_SIZE
	.align		4
.L_20:
        /*0054*/ 	.byte	0x03, 0x19
        /*0056*/ 	.short	0x0008


	//----- nvinfo : EIATTR_PARAM_CBANK
	.align		4
        /*0058*/ 	.byte	0x04, 0x0a
        /*005a*/ 	.short	(.L_22 - .L_21)
	.align		4
.L_21:
        /*005c*/ 	.word	index@(.nv.constant0._Z12identidade2dPi)
        /*0060*/ 	.short	0x0380
        /*0062*/ 	.short	0x0008


	//----- nvinfo : EIATTR_SW_WAR
	.align		4
.L_22:
        /*0064*/ 	.byte	0x04, 0x36
        /*0066*/ 	.short	(.L_24 - .L_23)
.L_23:
        /*0068*/ 	.word	0x00000008
.L_24:


//--------------------- .nv.callgraph             --------------------------
	.section	.nv.callgraph,"",@"SHT_CUDA_CALLGRAPH"
	.align	4
	.sectionentsize	8
	.align		4
        /*0000*/ 	.word	0x00000000
	.align		4
        /*0004*/ 	.word	0xffffffff
	.align		4
        /*0008*/ 	.word	index@(_Z12identidade2dPi)
	.align		4
        /*000c*/ 	.word	index@(vprintf)
	.align		4
        /*0010*/ 	.word	0x00000000
	.align		4
        /*0014*/ 	.word	0xfffffffe
	.align		4
        /*0018*/ 	.word	0x00000000
	.align		4
        /*001c*/ 	.word	0xfffffffd
	.align		4
        /*0020*/ 	.word	0x00000000
	.align		4
        /*0024*/ 	.word	0xfffffffc


//--------------------- .nv.constant4             --------------------------
	.section	.nv.constant4,"a",@progbits
	.align	8
	.align		8
.nv.constant4:
        /*0000*/ 	.dword	vprintf
	.align		8
        /*0008*/ 	.dword	$str
	.align		8
        /*0010*/ 	.dword	$str$1
	.align		8
        /*0018*/ 	.dword	$str$2


//--------------------- .text._Z12identidade2dPi  --------------------------
	.section	.text._Z12identidade2dPi,"ax",@progbits
	.align	128
        .global         _Z12identidade2dPi
        .type           _Z12identidade2dPi,@function
        .size           _Z12identidade2dPi,(.L_x_4 - _Z12identidade2dPi)
        .other          _Z12identidade2dPi,@"STO_CUDA_ENTRY STV_DEFAULT"
_Z12identidade2dPi:
.text._Z12identidade2dPi:
[----:B------:R-:W0:Y:S01]  /*0000*/  LDC R1, c[0x0][0x37c] ;  /* 0x0000df00ff017b82 */ /* 0x000e220000000800 */
[----:B------:R-:W1:Y:S01]  /*0010*/  S2R R3, SR_TID.X ;  /* 0x0000000000037919 */ /* 0x000e620000002100 */
[----:B------:R-:W2:Y:S06]  /*0020*/  LDCU UR5, c[0x0][0x2fc] ;  /* 0x00005f80ff0577ac */ /* 0x000eac0008000800 */
[----:B------:R-:W1:Y:S01]  /*0030*/  S2UR UR6, SR_CTAID.X ;  /* 0x00000000000679c3 */ /* 0x000e620000002500 */
[----:B0-----:R-:W-:Y:S01]  /*0040*/  VIADD R1, R1, 0xfffffff8 ;  /* 0xfffffff801017836 */ /* 0x001fe20000000000 */
[----:B------:R-:W0:Y:S01]  /*0050*/  S2R R0, SR_TID.Y ;  /* 0x0000000000007919 */ /* 0x000e220000002200 */
[----:B------:R-:W3:Y:S01]  /*0060*/  LDCU UR4, c[0x0][0x2f8] ;  /* 0x00005f00ff0477ac */ /* 0x000ee20008000800 */
[----:B------:R-:W-:Y:S01]  /*0070*/  MOV R19, 0x0 ;  /* 0x0000000000137802 */ /* 0x000fe20000000f00 */
[----:B------:R-:W4:Y:S03]  /*0080*/  LDCU.64 UR8, c[0x4][0x8] ;  /* 0x01000100ff0877ac */ /* 0x000f260008000a00 */
[----:B------:R-:W1:Y:S08]  /*0090*/  LDC R18, c[0x0][0x360] ;  /* 0x0000d800ff127b82 */ /* 0x000e700000000800 */
[----:B------:R-:W0:Y:S01]  /*00a0*/  S2UR UR7, SR_CTAID.Y ;  /* 0x00000000000779c3 */ /* 0x000e220000002600 */
[----:B---3--:R-:W-:-:S07]  /*00b0*/  IADD3 R16, P0, PT, R1, UR4, RZ ;  /* 0x0000000401107c10 */ /* 0x008fce000ff1e0ff */
[----:B------:R-:W0:Y:S01]  /*00c0*/  LDC R17, c[0x0][0x364] ;  /* 0x0000d900ff117b82 */ /* 0x000e220000000800 */
[----:B----4-:R-:W-:Y:S01]  /*00d0*/  MOV R4, UR8 ;  /* 0x0000000800047c02 */ /* 0x010fe20008000f00 */
[----:B--2---:R-:W-:Y:S02]  /*00e0*/  IMAD.X R2, RZ, RZ, UR5, P0 ;  /* 0x00000005ff027e24 */ /* 0x004fe400080e06ff */
[----:B------:R-:W-:Y:S02]  /*00f0*/  IMAD.U32 R5, RZ, RZ, UR9 ;  /* 0x00000009ff057e24 */ /* 0x000fe4000f8e00ff */
[----:B------:R-:W-:Y:S01]  /*0100*/  IMAD.MOV.U32 R6, RZ, RZ, R16 ;  /* 0x000000ffff067224 */ /* 0x000fe200078e0010 */
[----:B------:R-:W-:Y:S01]  /*0110*/  MOV R7, R2 ;  /* 0x0000000200077202 */ /* 0x000fe20000000f00 */
[----:B-1----:R-:W-:Y:S01]  /*0120*/  IMAD R18, R18, UR6, R3 ;  /* 0x0000000612127c24 */ /* 0x002fe2000f8e0203 */
[----:B------:R1:W2:Y:S04]  /*0130*/  LDC.64 R8, c[0x4][R19] ;  /* 0x0100000013087b82 */ /* 0x0002a80000000a00 */
[----:B------:R1:W-:Y:S02]  /*0140*/  STL [R1], R18 ;  /* 0x0000001201007387 */ /* 0x0003e40000100800 */
[----:B01----:R-:W-:-:S07]  /*0150*/  IMAD R17, R17, UR7, R0 ;  /* 0x0000000711117c24 */ /* 0x003fce000f8e0200 */
[----:B------:R-:W-:-:S07]  /*0160*/  LEPC R20, `(.L_x_0) ;  /* 0x000000001014794e */ /* 0x000fce0000000000 */
[----:B--2---:R-:W-:Y:S05]  /*0170*/  CALL.ABS.NOINC R8 ;  /* 0x0000000008007343 */ /* 0x004fea0003c00000 */
.L_x_0:
[----:B------:R0:W-:Y:S01]  /*0180*/  STL [R1], R17 ;  /* 0x0000001101007387 */ /* 0x0001e20000100800 */
[----:B------:R0:W1:Y:S01]  /*0190*/  LDC.64 R8, c[0x4][R19] ;  /* 0x0100000013087b82 */ /* 0x0000620000000a00 */
[----:B------:R-:W2:Y:S01]  /*01a0*/  LDCU.64 UR4, c[0x4][0x10] ;  /* 0x01000200ff0477ac */ /* 0x000ea20008000a00 */
[----:B------:R-:W-:Y:S01]  /*01b0*/  IMAD.MOV.U32 R6, RZ, RZ, R16 ;  /* 0x000000ffff067224 */ /* 0x000fe200078e0010 */
[----:B------:R-:W-:Y:S01]  /*01c0*/  MOV R7, R2 ;  /* 0x0000000200077202 */ /* 0x000fe20000000f00 */
[----:B--2---:R-:W-:Y:S01]  /*01d0*/  IMAD.U32 R4, RZ, RZ, UR4 ;  /* 0x00000004ff047e24 */ /* 0x004fe2000f8e00ff */
[----:B0-----:R-:W-:-:S07]  /*01e0*/  MOV R5, UR5 ;  /* 0x0000000500057c02 */ /* 0x001fce0008000f00 */
[----:B------:R-:W-:-:S07]  /*01f0*/  LEPC R20, `(.L_x_1) ;  /* 0x000000001014794e */ /* 0x000fce0000000000 */
[----:B-1----:R-:W-:Y:S05]  /*0200*/  CALL.ABS.NOINC R8 ;  /* 0x0000000008007343 */ /* 0x002fea0003c00000 */
.L_x_1:
[----:B------:R-:W-:-:S04]  /*0210*/  ISETP.GT.U32.AND P0, PT, R17, 0x4, PT ;  /* 0x000000041100780c */ /* 0x000fc80003f04070 */
[----:B------:R-:W-:-:S13]  /*0220*/  ISETP.GT.OR P0, PT, R18, 0x4, P0 ;  /* 0x000000041200780c */ /* 0x000fda0000704670 */
[----:B------:R-:W-:Y:S05]  /*0230*/  @P0 EXIT ;  /* 0x000000000000094d */ /* 0x000fea0003800000 */
[----:B------:R-:W0:Y:S01]  /*0240*/  LDC.64 R8, c[0x0][0x380] ;  /* 0x0000e000ff087b82 */ /* 0x000e220000000a00 */
[CC--:B------:R-:W-:Y:S01]  /*0250*/  ISETP.NE.AND P0, PT, R18.reuse, R17.reuse, PT ;  /* 0x000000111200720c */ /* 0x0c0fe20003f05270 */
[----:B------:R-:W1:Y:S01]  /*0260*/  LDCU.64 UR4, c[0x0][0x358] ;  /* 0x00006b00ff0477ac */ /* 0x000e620008000a00 */
[C---:B------:R-:W-:Y:S02]  /*0270*/  IADD3 R17, PT, PT, R18.reuse, R17, RZ ;  /* 0x0000001112117210 */ /* 0x040fe40007ffe0ff */
[----:B------:R-:W-:Y:S01]  /*0280*/  MOV R12, 0x0 ;  /* 0x00000000000c7802 */ /* 0x000fe20000000f00 */
[----:B------:R-:W2:Y:S08]  /*0290*/  LDCU.64 UR6, c[0x4][0x18] ;  /* 0x01000300ff0677ac */ /* 0x000eb00008000a00 */
[----:B------:R-:W-:-:S02]  /*02a0*/  @!P0 IMAD.SHL.U32 R11, R18, 0x2, RZ ;  /* 0x00000002120b8824 */ /* 0x000fc400078e00ff */
[----:B------:R-:W-:Y:S02]  /*02b0*/  @!P0 IMAD.MOV.U32 R3, RZ, RZ, 0x1 ;  /* 0x00000001ff038424 */ /* 0x000fe400078e00ff */
[----:B0-----:R-:W-:-:S04]  /*02c0*/  @!P0 IMAD.WIDE.U32 R10, R11, 0x4, R8 ;  /* 0x000000040b0a8825 */ /* 0x001fc800078e0008 */
[----:B------:R-:W-:Y:S01]  /*02d0*/  IMAD.WIDE R8, R17, 0x4, R8 ;  /* 0x0000000411087825 */ /* 0x000fe200078e0208 */
[----:B-1----:R0:W-:Y:S04]  /*02e0*/  @!P0 STG.E desc[UR4][R10.64], R3 ;  /* 0x000000030a008986 */ /* 0x0021e8000c101904 */
[----:B------:R-:W3:Y:S01]  /*02f0*/  @!P0 LDG.E R0, desc[UR4][R8.64] ;  /* 0x0000000408008981 */ /* 0x000ee2000c1e1900 */
[----:B------:R-:W1:Y:S01]  /*0300*/  LDC.64 R12, c[0x4][R12] ;  /* 0x010000000c0c7b82 */ /* 0x000e620000000a00 */
[----:B--2---:R-:W-:Y:S01]  /*0310*/  IMAD.U32 R4, RZ, RZ, UR6 ;  /* 0x00000006ff047e24 */ /* 0x004fe2000f8e00ff */
[----:B------:R-:W-:Y:S01]  /*0320*/  MOV R5, UR7 ;  /* 0x0000000700057c02 */ /* 0x000fe20008000f00 */
[----:B------:R0:W-:Y:S01]  /*0330*/  @P0 STG.E desc[UR4][R8.64], RZ ;  /* 0x000000ff08000986 */ /* 0x0001e2000c101904 */
[----:B------:R-:W-:Y:S01]  /*0340*/  IMAD.MOV.U32 R6, RZ, RZ, R16 ;  /* 0x000000ffff067224 */ /* 0x000fe200078e0010 */
[----:B------:R-:W-:-:S02]  /*0350*/  MOV R7, R2 ;  /* 0x0000000200077202 */ /* 0x000fc40000000f00 */
[----:B------:R-:W-:-:S05]  /*0360*/  @P0 MOV R0, RZ ;  /* 0x000000ff00000202 */ /* 0x000fca0000000f00 */
[----:B-1-3--:R0:W-:Y:S02]  /*0370*/  STL [R1], R0 ;  /* 0x0000000001007387 */ /* 0x00a1e40000100800 */
[----:B------:R-:W-:-:S07]  /*0380*/  LEPC R20, `(.L_x_2) ;  /* 0x000000001014794e */ /* 0x000fce0000000000 */
[----:B0-----:R-:W-:Y:S05]  /*0390*/  CALL.ABS.NOINC R12 ;  /* 0x000000000c007343 */ /* 0x001fea0003c00000 */
.L_x_2:
[----:B------:R-:W-:Y:S05]  /*03a0*/  EXIT ;  /* 0x000000000000794d */ /* 0x000fea0003800000 */
.L_x_3:
[----:B------:R-:W-:-:S00]  /*03b0*/  BRA `(.L_x_3) ;  /* 0xfffffffc00fc7947 */ /* 0x000fc0000383ffff */
[----:B------:R-:W-:-:S00]  /*03c0*/  NOP ;  /* 0x0000000000007918 */ /* 0x000fc00000000000 */
        /* <DEDUP_REMOVED lines=11> */
.L_x_4:


//--------------------- .nv.global.init           --------------------------
	.section	.nv.global.init,"aw",@progbits
.nv.global.init:
	.type		$str$2,@object
	.size		$str$2,($str - $str$2)
$str$2:
        /*0000*/ 	.byte	0x25, 0x69, 0x0a, 0x00
	.type		$str,@object
	.size		$str,($str$1 - $str)
$str:
        /*0004*/ 	.byte	0x69, 0x20, 0x3d, 0x20, 0x25, 0x64, 0x0a, 0x00
	.type		$str$1,@object
	.size		$str$1,(.L_1 - $str$1)
$str$1:
        /*000c*/ 	.byte	0x6a, 0x20, 0x3d, 0x20, 0x25, 0x64, 0x0a, 0x00
.L_1:


//--------------------- .nv.shared.reserved.0     --------------------------
	.section	.nv.shared.reserved.0,"aw",@nobits
	.weak		__nv_reservedSMEM_offset_0_alias
	.size		__nv_reservedSMEM_offset_0_alias, 0, 64
	.other		__nv_reservedSMEM_offset_0_alias,@"STO_CUDA_RESERVED_SHARED STV_DEFAULT"
__nv_reservedSMEM_offset_0_alias:
	.zero		0
	.zero		64


//--------------------- .nv.constant0._Z12identidade2dPi --------------------------
	.section	.nv.constant0._Z12identidade2dPi,"a",@progbits
	.sectionflags	@""
	.align	4
.nv.constant0._Z12identidade2dPi:
	.zero		904


//--------------------- SYMBOLS --------------------------

	.type		.nv.reservedSmem.offset0,@object
	.size		.nv.reservedSmem.offset0,0x4
	.type		vprintf,@function
